//
// Generated by NVIDIA NVVM Compiler
//
// Compiler Build ID: CL-36424714
// Cuda compilation tools, release 13.0, V13.0.88
// Based on NVVM 20.0.0
//

.version 9.0
.target sm_100
.address_size 64

	// .globl	spmv_coo_kernel

.visible .entry spmv_coo_kernel(
	.param .u64 .ptr .align 1 spmv_coo_kernel_param_0,
	.param .u64 .ptr .align 1 spmv_coo_kernel_param_1,
	.param .u64 .ptr .align 1 spmv_coo_kernel_param_2,
	.param .u64 .ptr .align 1 spmv_coo_kernel_param_3,
	.param .u64 .ptr .align 1 spmv_coo_kernel_param_4,
	.param .u32 spmv_coo_kernel_param_5
)
{


	ret;

}


// ===== COMPILED SASS (sm_100) =====

	.target	sm_100

	.elftype	@"ET_EXEC"


//--------------------- .note.nv.tkinfo           --------------------------
	.section	.note.nv.tkinfo,"",@"SHT_NOTE"
	.sectionflags	@"SHF_NOTE_NV_TKINFO"
	.tkinfo
        /*0018*/ 	.word	0x00000002
        /*0030*/ 	.string	""
        /*0030*/ 	.string	"ptxas"
        /*0030*/ 	.string	"Cuda compilation tools, release 13.0, V13.0.88"
        /*0030*/ 	.string	"Build cuda_13.0.r13.0/compiler.36424714_0"
        /*0030*/ 	.string	"-arch sm_100 -m 64 "



//--------------------- .note.nv.cuinfo           --------------------------
	.section	.note.nv.cuinfo,"",@"SHT_NOTE"
	.sectionflags	@"SHF_NOTE_NV_CUINFO"
        /*0018*/ 	.short	0x0002
        /*001a*/ 	.short	0x0064
        /*001c*/ 	.short	0x0082
	.zero		2


//--------------------- .nv.info                  --------------------------
	.section	.nv.info,"",@"SHT_CUDA_INFO"
	.align	4


	//----- nvinfo : EIATTR_REGCOUNT
	.align		4
        /*0000*/ 	.byte	0x04, 0x2f
        /*0002*/ 	.short	(.L_1 - .L_0)
	.align		4
.L_0:
        /*0004*/ 	.word	index@(spmv_coo_kernel)
        /*0008*/ 	.word	0x00000004


	//----- nvinfo : EIATTR_FRAME_SIZE
	.align		4
.L_1:
        /*000c*/ 	.byte	0x04, 0x11
        /*000e*/ 	.short	(.L_3 - .L_2)
	.align		4
.L_2:
        /*0010*/ 	.word	index@(spmv_coo_kernel)
        /*0014*/ 	.word	0x00000000


	//----- nvinfo : EIATTR_MIN_STACK_SIZE
	.align		4
.L_3:
        /*0018*/ 	.byte	0x04, 0x12
        /*001a*/ 	.short	(.L_5 - .L_4)
	.align		4
.L_4:
        /*001c*/ 	.word	index@(spmv_coo_kernel)
        /*0020*/ 	.word	0x00000000
.L_5:


//--------------------- .nv.compat                --------------------------
	.section	.nv.compat,"",@"SHT_CUDA_COMPAT_INFO"
	.align	4
        /*0000*/ 	.byte	0x02, 0x09, 0x00, 0x00, 0x02, 0x02, 0x01, 0x00, 0x02, 0x05, 0x05, 0x00, 0x03, 0x07, 0x01, 0x01
        /*0010*/ 	.byte	0x02, 0x03, 0x00, 0x00, 0x02, 0x06, 0x01, 0x00, 0x04, 0x0b, 0x08, 0x00, 0x09, 0x00, 0x00, 0x00
        /*0020*/ 	.byte	0x00, 0x00, 0x00, 0x00


//--------------------- .nv.info.spmv_coo_kernel  --------------------------
	.section	.nv.info.spmv_coo_kernel,"",@"SHT_CUDA_INFO"
	.sectionflags	@""
	.align	4


	//----- nvinfo : EIATTR_CUDA_API_VERSION
	.align		4
        /*0000*/ 	.byte	0x04, 0x37
        /*0002*/ 	.short	(.L_7 - .L_6)
.L_6:
        /*0004*/ 	.word	0x00000082


	//----- nvinfo : EIATTR_KPARAM_INFO
	.align		4
.L_7:
        /*0008*/ 	.byte	0x04, 0x17
        /*000a*/ 	.short	(.L_9 - .L_8)
.L_8:
        /*000c*/ 	.word	0x00000000
        /*0010*/ 	.short	0x0005
        /*0012*/ 	.short	0x0028
        /*0014*/ 	.byte	0x00, 0xf0, 0x11, 0x00


	//----- nvinfo : EIATTR_KPARAM_INFO
	.align		4
.L_9:
        /*0018*/ 	.byte	0x04, 0x17
        /*001a*/ 	.short	(.L_11 - .L_10)
.L_10:
        /*001c*/ 	.word	0x00000000
        /*0020*/ 	.short	0x0004
        /*0022*/ 	.short	0x0020
        /*0024*/ 	.byte	0x00, 0xf5, 0x21, 0x00


	//----- nvinfo : EIATTR_KPARAM_INFO
	.align		4
.L_11:
        /*0028*/ 	.byte	0x04, 0x17
        /*002a*/ 	.short	(.L_13 - .L_12)
.L_12:
        /*002c*/ 	.word	0x00000000
        /*0030*/ 	.short	0x0003
        /*0032*/ 	.short	0x0018
        /*0034*/ 	.byte	0x00, 0xf5, 0x21, 0x00


	//----- nvinfo : EIATTR_KPARAM_INFO
	.align		4
.L_13:
        /*0038*/ 	.byte	0x04, 0x17
        /*003a*/ 	.short	(.L_15 - .L_14)
.L_14:
        /*003c*/ 	.word	0x00000000
        /*0040*/ 	.short	0x0002
        /*0042*/ 	.short	0x0010
        /*0044*/ 	.byte	0x00, 0xf5, 0x21, 0x00


	//----- nvinfo : EIATTR_KPARAM_INFO
	.align		4
.L_15:
        /*0048*/ 	.byte	0x04, 0x17
        /*004a*/ 	.short	(.L_17 - .L_16)
.L_16:
        /*004c*/ 	.word	0x00000000
        /*0050*/ 	.short	0x0001
        /*0052*/ 	.short	0x0008
        /*0054*/ 	.byte	0x00, 0xf5, 0x21, 0x00


	//----- nvinfo : EIATTR_KPARAM_INFO
	.align		4
.L_17:
        /*0058*/ 	.byte	0x04, 0x17
        /*005a*/ 	.short	(.L_19 - .L_18)
.L_18:
        /*005c*/ 	.word	0x00000000
        /*0060*/ 	.short	0x0000
        /*0062*/ 	.short	0x0000
        /*0064*/ 	.byte	0x00, 0xf5, 0x21, 0x00


	//----- nvinfo : EIATTR_SPARSE_MMA_MASK
	.align		4
.L_19:
        /*0068*/ 	.byte	0x03, 0x50
        /*006a*/ 	.short	0x0000


	//----- nvinfo : EIATTR_MAXREG_COUNT
	.align		4
        /*006c*/ 	.byte	0x03, 0x1b
        /*006e*/ 	.short	0x00ff


	//----- nvinfo : EIATTR_MERCURY_ISA_VERSION
	.align		4
        /*0070*/ 	.byte	0x03, 0x5f
        /*0072*/ 	.short	0x0101


	//----- nvinfo : EIATTR_VRC_CTA_INIT_COUNT
	.align		4
        /*0074*/ 	.byte	0x02, 0x4a
	.zero		1
	.zero		1


	//----- nvinfo : EIATTR_EXIT_INSTR_OFFSETS
	.align		4
        /*0078*/ 	.byte	0x04, 0x1c
        /*007a*/ 	.short	(.L_21 - .L_20)


	//   ....[0]....
.L_20:
        /*007c*/ 	.word	0x00000010


	//----- nvinfo : EIATTR_CBANK_PARAM_SIZE
	.align		4
.L_21:
        /*0080*/ 	.byte	0x03, 0x19
        /*0082*/ 	.short	0x002c


	//----- nvinfo : EIATTR_PARAM_CBANK
	.align		4
        /*0084*/ 	.byte	0x04, 0x0a
        /*0086*/ 	.short	(.L_23 - .L_22)
	.align		4
.L_22:
        /*0088*/ 	.word	index@(.nv.constant0.spmv_coo_kernel)
        /*008c*/ 	.short	0x0380
        /*008e*/ 	.short	0x002c


	//----- nvinfo : EIATTR_SW_WAR
	.align		4
.L_23:
        /*0090*/ 	.byte	0x04, 0x36
        /*0092*/ 	.short	(.L_25 - .L_24)
.L_24:
        /*0094*/ 	.word	0x00000008
.L_25:


//--------------------- .nv.callgraph             --------------------------
	.section	.nv.callgraph,"",@"SHT_CUDA_CALLGRAPH"
	.align	4
	.sectionentsize	8
	.align		4
        /*0000*/ 	.word	0x00000000
	.align		4
        /*0004*/ 	.word	0xffffffff
	.align		4
        /*0008*/ 	.word	0x00000000
	.align		4
        /*000c*/ 	.word	0xfffffffe
	.align		4
        /*0010*/ 	.word	0x00000000
	.align		4
        /*0014*/ 	.word	0xfffffffd
	.align		4
        /*0018*/ 	.word	0x00000000
	.align		4
        /*001c*/ 	.word	0xfffffffc


//--------------------- .text.spmv_coo_kernel     --------------------------
	.section	.text.spmv_coo_kernel,"ax",@progbits
	.align	128
        .global         spmv_coo_kernel
        .type           spmv_coo_kernel,@function
        .size           spmv_coo_kernel,(.L_x_1 - spmv_coo_kernel)
        .other          spmv_coo_kernel,@"STO_CUDA_ENTRY STV_DEFAULT"
spmv_coo_kernel:
.text.spmv_coo_kernel:
[----:B------:R-:W-:Y:S01]  /*0000*/  LDC R1, c[0x0][0x37c] ;  /* 0x0000df00ff017b82 */ /* 0x000fe20000000800 */
[----:B------:R-:W-:Y:S05]  /*0010*/  EXIT ;  /* 0x000000000000794d */ /* 0x000fea0003800000 */
.L_x_0:
[----:B------:R-:W-:-:S00]  /*0020*/  BRA `(.L_x_0) ;  /* 0xfffffffc00fc7947 */ /* 0x000fc0000383ffff */
[----:B------:R-:W-:-:S00]  /*0030*/  NOP ;  /* 0x0000000000007918 */ /* 0x000fc00000000000 */
        /* <DEDUP_REMOVED lines=12> */
.L_x_1:


//--------------------- .nv.shared.reserved.0     --------------------------
	.section	.nv.shared.reserved.0,"aw",@nobits
	.weak		__nv_reservedSMEM_offset_0_alias
	.size		__nv_reservedSMEM_offset_0_alias, 0, 64
	.other		__nv_reservedSMEM_offset_0_alias,@"STO_CUDA_RESERVED_SHARED STV_DEFAULT"
__nv_reservedSMEM_offset_0_alias:
	.zero		0
	.zero		64


//--------------------- .nv.constant0.spmv_coo_kernel --------------------------
	.section	.nv.constant0.spmv_coo_kernel,"a",@progbits
	.sectionflags	@""
	.align	4
.nv.constant0.spmv_coo_kernel:
	.zero		940


//--------------------- SYMBOLS --------------------------

	.type		.nv.reservedSmem.offset0,@object
	.size		.nv.reservedSmem.offset0,0x4
